//
// Generated by NVIDIA NVVM Compiler
//
// Compiler Build ID: CL-36424714
// Cuda compilation tools, release 13.0, V13.0.88
// Based on NVVM 20.0.0
//

.version 9.0
.target sm_100
.address_size 64

	// .globl	_Z16sumMatrixOnGPU2DPiS_S_ii

.visible .entry _Z16sumMatrixOnGPU2DPiS_S_ii(
	.param .u64 .ptr .align 1 _Z16sumMatrixOnGPU2DPiS_S_ii_param_0,
	.param .u64 .ptr .align 1 _Z16sumMatrixOnGPU2DPiS_S_ii_param_1,
	.param .u64 .ptr .align 1 _Z16sumMatrixOnGPU2DPiS_S_ii_param_2,
	.param .u32 _Z16sumMatrixOnGPU2DPiS_S_ii_param_3,
	.param .u32 _Z16sumMatrixOnGPU2DPiS_S_ii_param_4
)
{
	.reg .pred 	%p<4>;
	.reg .b32 	%r<17>;
	.reg .b64 	%rd<11>;

	ld.param.u64 	%rd1, [_Z16sumMatrixOnGPU2DPiS_S_ii_param_0];
	ld.param.u64 	%rd2, [_Z16sumMatrixOnGPU2DPiS_S_ii_param_1];
	ld.param.u64 	%rd3, [_Z16sumMatrixOnGPU2DPiS_S_ii_param_2];
	ld.param.u32 	%r2, [_Z16sumMatrixOnGPU2DPiS_S_ii_param_3];
	ld.param.u32 	%r3, [_Z16sumMatrixOnGPU2DPiS_S_ii_param_4];
	mov.u32 	%r5, %tid.x;
	mov.u32 	%r6, %ctaid.x;
	mov.u32 	%r7, %ntid.x;
	mad.lo.s32 	%r8, %r6, %r7, %r5;
	mov.u32 	%r9, %tid.y;
	mov.u32 	%r10, %ctaid.y;
	mov.u32 	%r11, %ntid.y;
	mad.lo.s32 	%r12, %r10, %r11, %r9;
	mad.lo.s32 	%r1, %r2, %r12, %r8;
	setp.ge.u32 	%p1, %r8, %r2;
	setp.ge.u32 	%p2, %r12, %r3;
	or.pred  	%p3, %p1, %p2;
	@%p3 bra 	$L__BB0_2;
	cvta.to.global.u64 	%rd4, %rd1;
	cvta.to.global.u64 	%rd5, %rd2;
	cvta.to.global.u64 	%rd6, %rd3;
	mul.wide.u32 	%rd7, %r1, 4;
	add.s64 	%rd8, %rd4, %rd7;
	ld.global.u32 	%r14, [%rd8];
	add.s64 	%rd9, %rd5, %rd7;
	ld.global.u32 	%r15, [%rd9];
	add.s32 	%r16, %r15, %r14;
	add.s64 	%rd10, %rd6, %rd7;
	st.global.u32 	[%rd10], %r16;
$L__BB0_2:
	ret;

}


// ===== COMPILED SASS (sm_100) =====

	.target	sm_100

	.elftype	@"ET_EXEC"


//--------------------- .note.nv.tkinfo           --------------------------
	.section	.note.nv.tkinfo,"",@"SHT_NOTE"
	.sectionflags	@"SHF_NOTE_NV_TKINFO"
	.tkinfo
        /*0018*/ 	.word	0x00000002
        /*0030*/ 	.string	""
        /*0030*/ 	.string	"ptxas"
        /*0030*/ 	.string	"Cuda compilation tools, release 13.0, V13.0.88"
        /*0030*/ 	.string	"Build cuda_13.0.r13.0/compiler.36424714_0"
        /*0030*/ 	.string	"-arch sm_100 -m 64 "



//--------------------- .note.nv.cuinfo           --------------------------
	.section	.note.nv.cuinfo,"",@"SHT_NOTE"
	.sectionflags	@"SHF_NOTE_NV_CUINFO"
        /*0018*/ 	.short	0x0002
        /*001a*/ 	.short	0x0064
        /*001c*/ 	.short	0x0082
	.zero		2


//--------------------- .nv.info                  --------------------------
	.section	.nv.info,"",@"SHT_CUDA_INFO"
	.align	4


	//----- nvinfo : EIATTR_REGCOUNT
	.align		4
        /*0000*/ 	.byte	0x04, 0x2f
        /*0002*/ 	.short	(.L_1 - .L_0)
	.align		4
.L_0:
        /*0004*/ 	.word	index@(_Z16sumMatrixOnGPU2DPiS_S_ii)
        /*0008*/ 	.word	0x0000000c


	//----- nvinfo : EIATTR_FRAME_SIZE
	.align		4
.L_1:
        /*000c*/ 	.byte	0x04, 0x11
        /*000e*/ 	.short	(.L_3 - .L_2)
	.align		4
.L_2:
        /*0010*/ 	.word	index@(_Z16sumMatrixOnGPU2DPiS_S_ii)
        /*0014*/ 	.word	0x00000000


	//----- nvinfo : EIATTR_MIN_STACK_SIZE
	.align		4
.L_3:
        /*0018*/ 	.byte	0x04, 0x12
        /*001a*/ 	.short	(.L_5 - .L_4)
	.align		4
.L_4:
        /*001c*/ 	.word	index@(_Z16sumMatrixOnGPU2DPiS_S_ii)
        /*0020*/ 	.word	0x00000000
.L_5:


//--------------------- .nv.compat                --------------------------
	.section	.nv.compat,"",@"SHT_CUDA_COMPAT_INFO"
	.align	4
        /*0000*/ 	.byte	0x02, 0x09, 0x00, 0x00, 0x02, 0x02, 0x01, 0x00, 0x02, 0x05, 0x05, 0x00, 0x03, 0x07, 0x01, 0x01
        /*0010*/ 	.byte	0x02, 0x03, 0x00, 0x00, 0x02, 0x06, 0x01, 0x00, 0x04, 0x0b, 0x08, 0x00, 0x09, 0x00, 0x00, 0x00
        /*0020*/ 	.byte	0x00, 0x00, 0x00, 0x00


//--------------------- .nv.info._Z16sumMatrixOnGPU2DPiS_S_ii --------------------------
	.section	.nv.info._Z16sumMatrixOnGPU2DPiS_S_ii,"",@"SHT_CUDA_INFO"
	.sectionflags	@""
	.align	4


	//----- nvinfo : EIATTR_CUDA_API_VERSION
	.align		4
        /*0000*/ 	.byte	0x04, 0x37
        /*0002*/ 	.short	(.L_7 - .L_6)
.L_6:
        /*0004*/ 	.word	0x00000082


	//----- nvinfo : EIATTR_KPARAM_INFO
	.align		4
.L_7:
        /*0008*/ 	.byte	0x04, 0x17
        /*000a*/ 	.short	(.L_9 - .L_8)
.L_8:
        /*000c*/ 	.word	0x00000000
        /*0010*/ 	.short	0x0004
        /*0012*/ 	.short	0x001c
        /*0014*/ 	.byte	0x00, 0xf0, 0x11, 0x00


	//----- nvinfo : EIATTR_KPARAM_INFO
	.align		4
.L_9:
        /*0018*/ 	.byte	0x04, 0x17
        /*001a*/ 	.short	(.L_11 - .L_10)
.L_10:
        /*001c*/ 	.word	0x00000000
        /*0020*/ 	.short	0x0003
        /*0022*/ 	.short	0x0018
        /*0024*/ 	.byte	0x00, 0xf0, 0x11, 0x00


	//----- nvinfo : EIATTR_KPARAM_INFO
	.align		4
.L_11:
        /*0028*/ 	.byte	0x04, 0x17
        /*002a*/ 	.short	(.L_13 - .L_12)
.L_12:
        /*002c*/ 	.word	0x00000000
        /*0030*/ 	.short	0x0002
        /*0032*/ 	.short	0x0010
        /*0034*/ 	.byte	0x00, 0xf5, 0x21, 0x00


	//----- nvinfo : EIATTR_KPARAM_INFO
	.align		4
.L_13:
        /*0038*/ 	.byte	0x04, 0x17
        /*003a*/ 	.short	(.L_15 - .L_14)
.L_14:
        /*003c*/ 	.word	0x00000000
        /*0040*/ 	.short	0x0001
        /*0042*/ 	.short	0x0008
        /*0044*/ 	.byte	0x00, 0xf5, 0x21, 0x00


	//----- nvinfo : EIATTR_KPARAM_INFO
	.align		4
.L_15:
        /*0048*/ 	.byte	0x04, 0x17
        /*004a*/ 	.short	(.L_17 - .L_16)
.L_16:
        /*004c*/ 	.word	0x00000000
        /*0050*/ 	.short	0x0000
        /*0052*/ 	.short	0x0000
        /*0054*/ 	.byte	0x00, 0xf5, 0x21, 0x00


	//----- nvinfo : EIATTR_SPARSE_MMA_MASK
	.align		4
.L_17:
        /*0058*/ 	.byte	0x03, 0x50
        /*005a*/ 	.short	0x0000


	//----- nvinfo : EIATTR_MAXREG_COUNT
	.align		4
        /*005c*/ 	.byte	0x03, 0x1b
        /*005e*/ 	.short	0x00ff


	//----- nvinfo : EIATTR_MERCURY_ISA_VERSION
	.align		4
        /*0060*/ 	.byte	0x03, 0x5f
        /*0062*/ 	.short	0x0101


	//----- nvinfo : EIATTR_VRC_CTA_INIT_COUNT
	.align		4
        /*0064*/ 	.byte	0x02, 0x4a
	.zero		1
	.zero		1


	//----- nvinfo : EIATTR_EXIT_INSTR_OFFSETS
	.align		4
        /*0068*/ 	.byte	0x04, 0x1c
        /*006a*/ 	.short	(.L_19 - .L_18)


	//   ....[0]....
.L_18:
        /*006c*/ 	.word	0x000000d0


	//   ....[1]....
        /*0070*/ 	.word	0x00000190


	//----- nvinfo : EIATTR_CBANK_PARAM_SIZE
	.align		4
.L_19:
        /*0074*/ 	.byte	0x03, 0x19
        /*0076*/ 	.short	0x0020


	//----- nvinfo : EIATTR_PARAM_CBANK
	.align		4
        /*0078*/ 	.byte	0x04, 0x0a
        /*007a*/ 	.short	(.L_21 - .L_20)
	.align		4
.L_20:
        /*007c*/ 	.word	index@(.nv.constant0._Z16sumMatrixOnGPU2DPiS_S_ii)
        /*0080*/ 	.short	0x0380
        /*0082*/ 	.short	0x0020


	//----- nvinfo : EIATTR_SW_WAR
	.align		4
.L_21:
        /*0084*/ 	.byte	0x04, 0x36
        /*0086*/ 	.short	(.L_23 - .L_22)
.L_22:
        /*0088*/ 	.word	0x00000008
.L_23:


//--------------------- .nv.callgraph             --------------------------
	.section	.nv.callgraph,"",@"SHT_CUDA_CALLGRAPH"
	.align	4
	.sectionentsize	8
	.align		4
        /*0000*/ 	.word	0x00000000
	.align		4
        /*0004*/ 	.word	0xffffffff
	.align		4
        /*0008*/ 	.word	0x00000000
	.align		4
        /*000c*/ 	.word	0xfffffffe
	.align		4
        /*0010*/ 	.word	0x00000000
	.align		4
        /*0014*/ 	.word	0xfffffffd
	.align		4
        /*0018*/ 	.word	0x00000000
	.align		4
        /*001c*/ 	.word	0xfffffffc


//--------------------- .text._Z16sumMatrixOnGPU2DPiS_S_ii --------------------------
	.section	.text._Z16sumMatrixOnGPU2DPiS_S_ii,"ax",@progbits
	.align	128
        .global         _Z16sumMatrixOnGPU2DPiS_S_ii
        .type           _Z16sumMatrixOnGPU2DPiS_S_ii,@function
        .size           _Z16sumMatrixOnGPU2DPiS_S_ii,(.L_x_1 - _Z16sumMatrixOnGPU2DPiS_S_ii)
        .other          _Z16sumMatrixOnGPU2DPiS_S_ii,@"STO_CUDA_ENTRY STV_DEFAULT"
_Z16sumMatrixOnGPU2DPiS_S_ii:
.text._Z16sumMatrixOnGPU2DPiS_S_ii:
[----:B------:R-:W-:Y:S01]  /*0000*/  LDC R1, c[0x0][0x37c] ;  /* 0x0000df00ff017b82 */ /* 0x000fe20000000800 */
[----:B------:R-:W0:Y:S07]  /*0010*/  S2R R3, SR_TID.Y ;  /* 0x0000000000037919 */ /* 0x000e2e0000002200 */
[----:B------:R-:W1:Y:S01]  /*0020*/  LDC R5, c[0x0][0x360] ;  /* 0x0000d800ff057b82 */ /* 0x000e620000000800 */
[----:B------:R-:W2:Y:S01]  /*0030*/  LDCU.64 UR6, c[0x0][0x398] ;  /* 0x00007300ff0677ac */ /* 0x000ea20008000a00 */
[----:B------:R-:W1:Y:S06]  /*0040*/  S2R R0, SR_TID.X ;  /* 0x0000000000007919 */ /* 0x000e6c0000002100 */
[----:B------:R-:W0:Y:S08]  /*0050*/  S2UR UR5, SR_CTAID.Y ;  /* 0x00000000000579c3 */ /* 0x000e300000002600 */
[----:B------:R-:W0:Y:S08]  /*0060*/  LDC R2, c[0x0][0x364] ;  /* 0x0000d900ff027b82 */ /* 0x000e300000000800 */
[----:B------:R-:W1:Y:S01]  /*0070*/  S2UR UR4, SR_CTAID.X ;  /* 0x00000000000479c3 */ /* 0x000e620000002500 */
[----:B0-----:R-:W-:-:S05]  /*0080*/  IMAD R3, R2, UR5, R3 ;  /* 0x0000000502037c24 */ /* 0x001fca000f8e0203 */
[----:B--2---:R-:W-:Y:S01]  /*0090*/  ISETP.GE.U32.AND P0, PT, R3, UR7, PT ;  /* 0x0000000703007c0c */ /* 0x004fe2000bf06070 */
[----:B-1----:R-:W-:-:S04]  /*00a0*/  IMAD R0, R5, UR4, R0 ;  /* 0x0000000405007c24 */ /* 0x002fc8000f8e0200 */
[----:B------:R-:W-:Y:S01]  /*00b0*/  IMAD R9, R3, UR6, R0 ;  /* 0x0000000603097c24 */ /* 0x000fe2000f8e0200 */
[----:B------:R-:W-:-:S13]  /*00c0*/  ISETP.GE.U32.OR P0, PT, R0, UR6, P0 ;  /* 0x0000000600007c0c */ /* 0x000fda0008706470 */
[----:B------:R-:W-:Y:S05]  /*00d0*/  @P0 EXIT ;  /* 0x000000000000094d */ /* 0x000fea0003800000 */
[----:B------:R-:W0:Y:S01]  /*00e0*/  LDC.64 R2, c[0x0][0x380] ;  /* 0x0000e000ff027b82 */ /* 0x000e220000000a00 */
[----:B------:R-:W1:Y:S07]  /*00f0*/  LDCU.64 UR4, c[0x0][0x358] ;  /* 0x00006b00ff0477ac */ /* 0x000e6e0008000a00 */
[----:B------:R-:W2:Y:S08]  /*0100*/  LDC.64 R4, c[0x0][0x388] ;  /* 0x0000e200ff047b82 */ /* 0x000eb00000000a00 */
[----:B------:R-:W3:Y:S01]  /*0110*/  LDC.64 R6, c[0x0][0x390] ;  /* 0x0000e400ff067b82 */ /* 0x000ee20000000a00 */
[----:B0-----:R-:W-:-:S06]  /*0120*/  IMAD.WIDE.U32 R2, R9, 0x4, R2 ;  /* 0x0000000409027825 */ /* 0x001fcc00078e0002 */
[----:B-1----:R-:W4:Y:S01]  /*0130*/  LDG.E R2, desc[UR4][R2.64] ;  /* 0x0000000402027981 */ /* 0x002f22000c1e1900 */
[----:B--2---:R-:W-:-:S06]  /*0140*/  IMAD.WIDE.U32 R4, R9, 0x4, R4 ;  /* 0x0000000409047825 */ /* 0x004fcc00078e0004 */
[----:B------:R-:W4:Y:S01]  /*0150*/  LDG.E R5, desc[UR4][R4.64] ;  /* 0x0000000404057981 */ /* 0x000f22000c1e1900 */
[----:B---3--:R-:W-:Y:S01]  /*0160*/  IMAD.WIDE.U32 R6, R9, 0x4, R6 ;  /* 0x0000000409067825 */ /* 0x008fe200078e0006 */
[----:B----4-:R-:W-:-:S05]  /*0170*/  IADD3 R9, PT, PT, R2, R5, RZ ;  /* 0x0000000502097210 */ /* 0x010fca0007ffe0ff */
[----:B------:R-:W-:Y:S01]  /*0180*/  STG.E desc[UR4][R6.64], R9 ;  /* 0x0000000906007986 */ /* 0x000fe2000c101904 */
[----:B------:R-:W-:Y:S05]  /*0190*/  EXIT ;  /* 0x000000000000794d */ /* 0x000fea0003800000 */
.L_x_0:
[----:B------:R-:W-:-:S00]  /*01a0*/  BRA `(.L_x_0) ;  /* 0xfffffffc00fc7947 */ /* 0x000fc0000383ffff */
[----:B------:R-:W-:-:S00]  /*01b0*/  NOP ;  /* 0x0000000000007918 */ /* 0x000fc00000000000 */
        /* <DEDUP_REMOVED lines=12> */
.L_x_1:


//--------------------- .nv.shared.reserved.0     --------------------------
	.section	.nv.shared.reserved.0,"aw",@nobits
	.weak		__nv_reservedSMEM_offset_0_alias
	.size		__nv_reservedSMEM_offset_0_alias, 0, 64
	.other		__nv_reservedSMEM_offset_0_alias,@"STO_CUDA_RESERVED_SHARED STV_DEFAULT"
__nv_reservedSMEM_offset_0_alias:
	.zero		0
	.zero		64


//--------------------- .nv.constant0._Z16sumMatrixOnGPU2DPiS_S_ii --------------------------
	.section	.nv.constant0._Z16sumMatrixOnGPU2DPiS_S_ii,"a",@progbits
	.sectionflags	@""
	.align	4
.nv.constant0._Z16sumMatrixOnGPU2DPiS_S_ii:
	.zero		928


//--------------------- SYMBOLS --------------------------

	.type		.nv.reservedSmem.offset0,@object
	.size		.nv.reservedSmem.offset0,0x4
